//
// Generated by NVIDIA NVVM Compiler
//
// Compiler Build ID: CL-36424714
// Cuda compilation tools, release 13.0, V13.0.88
// Based on NVVM 20.0.0
//

.version 9.0
.target sm_100
.address_size 64

	// .globl	_Z4spmvPiS_PdS0_S0_iii

.visible .entry _Z4spmvPiS_PdS0_S0_iii(
	.param .u64 .ptr .align 1 _Z4spmvPiS_PdS0_S0_iii_param_0,
	.param .u64 .ptr .align 1 _Z4spmvPiS_PdS0_S0_iii_param_1,
	.param .u64 .ptr .align 1 _Z4spmvPiS_PdS0_S0_iii_param_2,
	.param .u64 .ptr .align 1 _Z4spmvPiS_PdS0_S0_iii_param_3,
	.param .u64 .ptr .align 1 _Z4spmvPiS_PdS0_S0_iii_param_4,
	.param .u32 _Z4spmvPiS_PdS0_S0_iii_param_5,
	.param .u32 _Z4spmvPiS_PdS0_S0_iii_param_6,
	.param .u32 _Z4spmvPiS_PdS0_S0_iii_param_7
)
{
	.reg .pred 	%p<2>;
	.reg .b32 	%r<8>;
	.reg .b64 	%rd<20>;
	.reg .b64 	%fd<5>;

	ld.param.u64 	%rd1, [_Z4spmvPiS_PdS0_S0_iii_param_0];
	ld.param.u64 	%rd2, [_Z4spmvPiS_PdS0_S0_iii_param_1];
	ld.param.u64 	%rd3, [_Z4spmvPiS_PdS0_S0_iii_param_2];
	ld.param.u64 	%rd4, [_Z4spmvPiS_PdS0_S0_iii_param_3];
	ld.param.u64 	%rd5, [_Z4spmvPiS_PdS0_S0_iii_param_4];
	ld.param.u32 	%r2, [_Z4spmvPiS_PdS0_S0_iii_param_7];
	mov.u32 	%r3, %ctaid.x;
	mov.u32 	%r4, %ntid.x;
	mov.u32 	%r5, %tid.x;
	mad.lo.s32 	%r1, %r3, %r4, %r5;
	setp.ge.s32 	%p1, %r1, %r2;
	@%p1 bra 	$L__BB0_2;
	cvta.to.global.u64 	%rd6, %rd3;
	cvta.to.global.u64 	%rd7, %rd2;
	cvta.to.global.u64 	%rd8, %rd4;
	cvta.to.global.u64 	%rd9, %rd1;
	cvta.to.global.u64 	%rd10, %rd5;
	mul.wide.s32 	%rd11, %r1, 8;
	add.s64 	%rd12, %rd6, %rd11;
	ld.global.f64 	%fd1, [%rd12];
	mul.wide.s32 	%rd13, %r1, 4;
	add.s64 	%rd14, %rd7, %rd13;
	ld.global.u32 	%r6, [%rd14];
	mul.wide.s32 	%rd15, %r6, 8;
	add.s64 	%rd16, %rd8, %rd15;
	ld.global.f64 	%fd2, [%rd16];
	mul.f64 	%fd3, %fd1, %fd2;
	add.s64 	%rd17, %rd9, %rd13;
	ld.global.u32 	%r7, [%rd17];
	mul.wide.s32 	%rd18, %r7, 8;
	add.s64 	%rd19, %rd10, %rd18;
	atom.global.add.f64 	%fd4, [%rd19], %fd3;
$L__BB0_2:
	ret;

}


// ===== COMPILED SASS (sm_100) =====

	.target	sm_100

	.elftype	@"ET_EXEC"


//--------------------- .note.nv.tkinfo           --------------------------
	.section	.note.nv.tkinfo,"",@"SHT_NOTE"
	.sectionflags	@"SHF_NOTE_NV_TKINFO"
	.tkinfo
        /*0018*/ 	.word	0x00000002
        /*0030*/ 	.string	""
        /*0030*/ 	.string	"ptxas"
        /*0030*/ 	.string	"Cuda compilation tools, release 13.0, V13.0.88"
        /*0030*/ 	.string	"Build cuda_13.0.r13.0/compiler.36424714_0"
        /*0030*/ 	.string	"-arch sm_100 -m 64 "



//--------------------- .note.nv.cuinfo           --------------------------
	.section	.note.nv.cuinfo,"",@"SHT_NOTE"
	.sectionflags	@"SHF_NOTE_NV_CUINFO"
        /*0018*/ 	.short	0x0002
        /*001a*/ 	.short	0x0064
        /*001c*/ 	.short	0x0082
	.zero		2


//--------------------- .nv.info                  --------------------------
	.section	.nv.info,"",@"SHT_CUDA_INFO"
	.align	4


	//----- nvinfo : EIATTR_REGCOUNT
	.align		4
        /*0000*/ 	.byte	0x04, 0x2f
        /*0002*/ 	.short	(.L_1 - .L_0)
	.align		4
.L_0:
        /*0004*/ 	.word	index@(_Z4spmvPiS_PdS0_S0_iii)
        /*0008*/ 	.word	0x0000000e


	//----- nvinfo : EIATTR_FRAME_SIZE
	.align		4
.L_1:
        /*000c*/ 	.byte	0x04, 0x11
        /*000e*/ 	.short	(.L_3 - .L_2)
	.align		4
.L_2:
        /*0010*/ 	.word	index@(_Z4spmvPiS_PdS0_S0_iii)
        /*0014*/ 	.word	0x00000000


	//----- nvinfo : EIATTR_MIN_STACK_SIZE
	.align		4
.L_3:
        /*0018*/ 	.byte	0x04, 0x12
        /*001a*/ 	.short	(.L_5 - .L_4)
	.align		4
.L_4:
        /*001c*/ 	.word	index@(_Z4spmvPiS_PdS0_S0_iii)
        /*0020*/ 	.word	0x00000000
.L_5:


//--------------------- .nv.compat                --------------------------
	.section	.nv.compat,"",@"SHT_CUDA_COMPAT_INFO"
	.align	4
        /*0000*/ 	.byte	0x02, 0x09, 0x00, 0x00, 0x02, 0x02, 0x01, 0x00, 0x02, 0x05, 0x05, 0x00, 0x03, 0x07, 0x01, 0x01
        /*0010*/ 	.byte	0x02, 0x03, 0x00, 0x00, 0x02, 0x06, 0x01, 0x00, 0x04, 0x0b, 0x08, 0x00, 0x01, 0x00, 0x00, 0x00
        /*0020*/ 	.byte	0x00, 0x00, 0x00, 0x00


//--------------------- .nv.info._Z4spmvPiS_PdS0_S0_iii --------------------------
	.section	.nv.info._Z4spmvPiS_PdS0_S0_iii,"",@"SHT_CUDA_INFO"
	.sectionflags	@""
	.align	4


	//----- nvinfo : EIATTR_CUDA_API_VERSION
	.align		4
        /*0000*/ 	.byte	0x04, 0x37
        /*0002*/ 	.short	(.L_7 - .L_6)
.L_6:
        /*0004*/ 	.word	0x00000082


	//----- nvinfo : EIATTR_KPARAM_INFO
	.align		4
.L_7:
        /*0008*/ 	.byte	0x04, 0x17
        /*000a*/ 	.short	(.L_9 - .L_8)
.L_8:
        /*000c*/ 	.word	0x00000000
        /*0010*/ 	.short	0x0007
        /*0012*/ 	.short	0x0030
        /*0014*/ 	.byte	0x00, 0xf0, 0x11, 0x00


	//----- nvinfo : EIATTR_KPARAM_INFO
	.align		4
.L_9:
        /*0018*/ 	.byte	0x04, 0x17
        /*001a*/ 	.short	(.L_11 - .L_10)
.L_10:
        /*001c*/ 	.word	0x00000000
        /*0020*/ 	.short	0x0006
        /*0022*/ 	.short	0x002c
        /*0024*/ 	.byte	0x00, 0xf0, 0x11, 0x00


	//----- nvinfo : EIATTR_KPARAM_INFO
	.align		4
.L_11:
        /*0028*/ 	.byte	0x04, 0x17
        /*002a*/ 	.short	(.L_13 - .L_12)
.L_12:
        /*002c*/ 	.word	0x00000000
        /*0030*/ 	.short	0x0005
        /*0032*/ 	.short	0x0028
        /*0034*/ 	.byte	0x00, 0xf0, 0x11, 0x00


	//----- nvinfo : EIATTR_KPARAM_INFO
	.align		4
.L_13:
        /*0038*/ 	.byte	0x04, 0x17
        /*003a*/ 	.short	(.L_15 - .L_14)
.L_14:
        /*003c*/ 	.word	0x00000000
        /*0040*/ 	.short	0x0004
        /*0042*/ 	.short	0x0020
        /*0044*/ 	.byte	0x00, 0xf5, 0x21, 0x00


	//----- nvinfo : EIATTR_KPARAM_INFO
	.align		4
.L_15:
        /*0048*/ 	.byte	0x04, 0x17
        /*004a*/ 	.short	(.L_17 - .L_16)
.L_16:
        /*004c*/ 	.word	0x00000000
        /*0050*/ 	.short	0x0003
        /*0052*/ 	.short	0x0018
        /*0054*/ 	.byte	0x00, 0xf5, 0x21, 0x00


	//----- nvinfo : EIATTR_KPARAM_INFO
	.align		4
.L_17:
        /*0058*/ 	.byte	0x04, 0x17
        /*005a*/ 	.short	(.L_19 - .L_18)
.L_18:
        /*005c*/ 	.word	0x00000000
        /*0060*/ 	.short	0x0002
        /*0062*/ 	.short	0x0010
        /*0064*/ 	.byte	0x00, 0xf5, 0x21, 0x00


	//----- nvinfo : EIATTR_KPARAM_INFO
	.align		4
.L_19:
        /*0068*/ 	.byte	0x04, 0x17
        /*006a*/ 	.short	(.L_21 - .L_20)
.L_20:
        /*006c*/ 	.word	0x00000000
        /*0070*/ 	.short	0x0001
        /*0072*/ 	.short	0x0008
        /*0074*/ 	.byte	0x00, 0xf5, 0x21, 0x00


	//----- nvinfo : EIATTR_KPARAM_INFO
	.align		4
.L_21:
        /*0078*/ 	.byte	0x04, 0x17
        /*007a*/ 	.short	(.L_23 - .L_22)
.L_22:
        /*007c*/ 	.word	0x00000000
        /*0080*/ 	.short	0x0000
        /*0082*/ 	.short	0x0000
        /*0084*/ 	.byte	0x00, 0xf5, 0x21, 0x00


	//----- nvinfo : EIATTR_SPARSE_MMA_MASK
	.align		4
.L_23:
        /*0088*/ 	.byte	0x03, 0x50
        /*008a*/ 	.short	0x0000


	//----- nvinfo : EIATTR_MAXREG_COUNT
	.align		4
        /*008c*/ 	.byte	0x03, 0x1b
        /*008e*/ 	.short	0x00ff


	//----- nvinfo : EIATTR_MERCURY_ISA_VERSION
	.align		4
        /*0090*/ 	.byte	0x03, 0x5f
        /*0092*/ 	.short	0x0101


	//----- nvinfo : EIATTR_VRC_CTA_INIT_COUNT
	.align		4
        /*0094*/ 	.byte	0x02, 0x4a
	.zero		1
	.zero		1


	//----- nvinfo : EIATTR_EXIT_INSTR_OFFSETS
	.align		4
        /*0098*/ 	.byte	0x04, 0x1c
        /*009a*/ 	.short	(.L_25 - .L_24)


	//   ....[0]....
.L_24:
        /*009c*/ 	.word	0x00000070


	//   ....[1]....
        /*00a0*/ 	.word	0x00000190


	//----- nvinfo : EIATTR_CBANK_PARAM_SIZE
	.align		4
.L_25:
        /*00a4*/ 	.byte	0x03, 0x19
        /*00a6*/ 	.short	0x0034


	//----- nvinfo : EIATTR_PARAM_CBANK
	.align		4
        /*00a8*/ 	.byte	0x04, 0x0a
        /*00aa*/ 	.short	(.L_27 - .L_26)
	.align		4
.L_26:
        /*00ac*/ 	.word	index@(.nv.constant0._Z4spmvPiS_PdS0_S0_iii)
        /*00b0*/ 	.short	0x0380
        /*00b2*/ 	.short	0x0034


	//----- nvinfo : EIATTR_SW_WAR
	.align		4
.L_27:
        /*00b4*/ 	.byte	0x04, 0x36
        /*00b6*/ 	.short	(.L_29 - .L_28)
.L_28:
        /*00b8*/ 	.word	0x00000008
.L_29:


//--------------------- .nv.callgraph             --------------------------
	.section	.nv.callgraph,"",@"SHT_CUDA_CALLGRAPH"
	.align	4
	.sectionentsize	8
	.align		4
        /*0000*/ 	.word	0x00000000
	.align		4
        /*0004*/ 	.word	0xffffffff
	.align		4
        /*0008*/ 	.word	0x00000000
	.align		4
        /*000c*/ 	.word	0xfffffffe
	.align		4
        /*0010*/ 	.word	0x00000000
	.align		4
        /*0014*/ 	.word	0xfffffffd
	.align		4
        /*0018*/ 	.word	0x00000000
	.align		4
        /*001c*/ 	.word	0xfffffffc


//--------------------- .text._Z4spmvPiS_PdS0_S0_iii --------------------------
	.section	.text._Z4spmvPiS_PdS0_S0_iii,"ax",@progbits
	.align	128
        .global         _Z4spmvPiS_PdS0_S0_iii
        .type           _Z4spmvPiS_PdS0_S0_iii,@function
        .size           _Z4spmvPiS_PdS0_S0_iii,(.L_x_1 - _Z4spmvPiS_PdS0_S0_iii)
        .other          _Z4spmvPiS_PdS0_S0_iii,@"STO_CUDA_ENTRY STV_DEFAULT"
_Z4spmvPiS_PdS0_S0_iii:
.text._Z4spmvPiS_PdS0_S0_iii:
[----:B------:R-:W-:Y:S01]  /*0000*/  LDC R1, c[0x0][0x37c] ;  /* 0x0000df00ff017b82 */ /* 0x000fe20000000800 */
[----:B------:R-:W0:Y:S07]  /*0010*/  S2R R0, SR_TID.X ;  /* 0x0000000000007919 */ /* 0x000e2e0000002100 */
[----:B------:R-:W0:Y:S01]  /*0020*/  S2UR UR4, SR_CTAID.X ;  /* 0x00000000000479c3 */ /* 0x000e220000002500 */
[----:B------:R-:W1:Y:S07]  /*0030*/  LDCU UR5, c[0x0][0x3b0] ;  /* 0x00007600ff0577ac */ /* 0x000e6e0008000800 */
[----:B------:R-:W0:Y:S02]  /*0040*/  LDC R11, c[0x0][0x360] ;  /* 0x0000d800ff0b7b82 */ /* 0x000e240000000800 */
[----:B0-----:R-:W-:-:S05]  /*0050*/  IMAD R11, R11, UR4, R0 ;  /* 0x000000040b0b7c24 */ /* 0x001fca000f8e0200 */
[----:B-1----:R-:W-:-:S13]  /*0060*/  ISETP.GE.AND P0, PT, R11, UR5, PT ;  /* 0x000000050b007c0c */ /* 0x002fda000bf06270 */
[----:B------:R-:W-:Y:S05]  /*0070*/  @P0 EXIT ;  /* 0x000000000000094d */ /* 0x000fea0003800000 */
[----:B------:R-:W0:Y:S01]  /*0080*/  LDC.64 R4, c[0x0][0x388] ;  /* 0x0000e200ff047b82 */ /* 0x000e220000000a00 */
[----:B------:R-:W1:Y:S07]  /*0090*/  LDCU.64 UR4, c[0x0][0x358] ;  /* 0x00006b00ff0477ac */ /* 0x000e6e0008000a00 */
[----:B------:R-:W2:Y:S08]  /*00a0*/  LDC.64 R2, c[0x0][0x390] ;  /* 0x0000e400ff027b82 */ /* 0x000eb00000000a00 */
[----:B------:R-:W3:Y:S01]  /*00b0*/  LDC.64 R6, c[0x0][0x398] ;  /* 0x0000e600ff067b82 */ /* 0x000ee20000000a00 */
[----:B0-----:R-:W-:-:S07]  /*00c0*/  IMAD.WIDE R4, R11, 0x4, R4 ;  /* 0x000000040b047825 */ /* 0x001fce00078e0204 */
[----:B------:R-:W0:Y:S01]  /*00d0*/  LDC.64 R8, c[0x0][0x380] ;  /* 0x0000e000ff087b82 */ /* 0x000e220000000a00 */
[----:B-1----:R-:W3:Y:S01]  /*00e0*/  LDG.E R5, desc[UR4][R4.64] ;  /* 0x0000000404057981 */ /* 0x002ee2000c1e1900 */
[----:B--2---:R-:W-:-:S06]  /*00f0*/  IMAD.WIDE R2, R11, 0x8, R2 ;  /* 0x000000080b027825 */ /* 0x004fcc00078e0202 */
[----:B------:R-:W2:Y:S01]  /*0100*/  LDG.E.64 R2, desc[UR4][R2.64] ;  /* 0x0000000402027981 */ /* 0x000ea2000c1e1b00 */
[----:B0-----:R-:W-:Y:S02]  /*0110*/  IMAD.WIDE R8, R11, 0x4, R8 ;  /* 0x000000040b087825 */ /* 0x001fe400078e0208 */
[----:B------:R-:W0:Y:S04]  /*0120*/  LDC.64 R10, c[0x0][0x3a0] ;  /* 0x0000e800ff0a7b82 */ /* 0x000e280000000a00 */
[----:B------:R-:W0:Y:S01]  /*0130*/  LDG.E R9, desc[UR4][R8.64] ;  /* 0x0000000408097981 */ /* 0x000e22000c1e1900 */
[----:B---3--:R-:W-:-:S06]  /*0140*/  IMAD.WIDE R6, R5, 0x8, R6 ;  /* 0x0000000805067825 */ /* 0x008fcc00078e0206 */
[----:B------:R-:W2:Y:S01]  /*0150*/  LDG.E.64 R6, desc[UR4][R6.64] ;  /* 0x0000000406067981 */ /* 0x000ea2000c1e1b00 */
[----:B0-----:R-:W-:Y:S01]  /*0160*/  IMAD.WIDE R10, R9, 0x8, R10 ;  /* 0x00000008090a7825 */ /* 0x001fe200078e020a */
[----:B--2---:R-:W-:-:S07]  /*0170*/  DMUL R4, R2, R6 ;  /* 0x0000000602047228 */ /* 0x004fce0000000000 */
[----:B------:R-:W-:Y:S01]  /*0180*/  REDG.E.ADD.F64.RN.STRONG.GPU desc[UR4][R10.64], R4 ;  /* 0x000000040a0079a6 */ /* 0x000fe2000c12ff04 */
[----:B------:R-:W-:Y:S05]  /*0190*/  EXIT ;  /* 0x000000000000794d */ /* 0x000fea0003800000 */
.L_x_0:
[----:B------:R-:W-:-:S00]  /*01a0*/  BRA `(.L_x_0) ;  /* 0xfffffffc00fc7947 */ /* 0x000fc0000383ffff */
[----:B------:R-:W-:-:S00]  /*01b0*/  NOP ;  /* 0x0000000000007918 */ /* 0x000fc00000000000 */
        /* <DEDUP_REMOVED lines=12> */
.L_x_1:


//--------------------- .nv.shared.reserved.0     --------------------------
	.section	.nv.shared.reserved.0,"aw",@nobits
	.weak		__nv_reservedSMEM_offset_0_alias
	.size		__nv_reservedSMEM_offset_0_alias, 0, 64
	.other		__nv_reservedSMEM_offset_0_alias,@"STO_CUDA_RESERVED_SHARED STV_DEFAULT"
__nv_reservedSMEM_offset_0_alias:
	.zero		0
	.zero		64


//--------------------- .nv.constant0._Z4spmvPiS_PdS0_S0_iii --------------------------
	.section	.nv.constant0._Z4spmvPiS_PdS0_S0_iii,"a",@progbits
	.sectionflags	@""
	.align	4
.nv.constant0._Z4spmvPiS_PdS0_S0_iii:
	.zero		948


//--------------------- SYMBOLS --------------------------

	.type		.nv.reservedSmem.offset0,@object
	.size		.nv.reservedSmem.offset0,0x4
